	.headerflags	@"EF_CUDA_TEXMODE_UNIFIED EF_CUDA_64BIT_ADDRESS EF_CUDA_ACCELERATORS EF_CUDA_SM90 EF_CUDA_VIRTUAL_SM(EF_CUDA_SM90)"
	.elftype	@"ET_EXEC"


//--------------------- .nv.info                  --------------------------
	.section	.nv.info,"",@"SHT_CUDA_INFO"
	.align	4


	//----- nvinfo : EIATTR_REGCOUNT
	.align		4
        /*0000*/ 	.byte	0x04, 0x2f
        /*0002*/ 	.short	(.L_1 - .L_0)
	.align		4
.L_0:
        /*0004*/ 	.word	index@(triton_poi_fused_avg_pool2d_0)
        /*0008*/ 	.word	0x00000020


	//----- nvinfo : EIATTR_MIN_STACK_SIZE
	.align		4
.L_1:
        /*000c*/ 	.byte	0x04, 0x12
        /*000e*/ 	.short	(.L_3 - .L_2)
	.align		4
.L_2:
        /*0010*/ 	.word	index@(triton_poi_fused_avg_pool2d_0)
        /*0014*/ 	.word	0x00000000


	//----- nvinfo : EIATTR_FRAME_SIZE
	.align		4
.L_3:
        /*0018*/ 	.byte	0x04, 0x11
        /*001a*/ 	.short	(.L_5 - .L_4)
	.align		4
.L_4:
        /*001c*/ 	.word	index@(triton_poi_fused_avg_pool2d_0)
        /*0020*/ 	.word	0x00000000


	//----- nvinfo : EIATTR_MIN_STACK_SIZE
	.align		4
.L_5:
        /*0024*/ 	.byte	0x04, 0x12
        /*0026*/ 	.short	(.L_7 - .L_6)
	.align		4
.L_6:
        /*0028*/ 	.word	index@(triton_poi_fused_avg_pool2d_0)
        /*002c*/ 	.word	0x00000000
.L_7:


//--------------------- .nv.info.triton_poi_fused_avg_pool2d_0 --------------------------
	.section	.nv.info.triton_poi_fused_avg_pool2d_0,"",@"SHT_CUDA_INFO"
	.sectionflags	@""
	.align	4


	//----- nvinfo : EIATTR_CUDA_API_VERSION
	.align		4
        /*0000*/ 	.byte	0x04, 0x37
        /*0002*/ 	.short	(.L_9 - .L_8)
.L_8:
        /*0004*/ 	.word	0x0000007c


	//----- nvinfo : EIATTR_KPARAM_INFO
	.align		4
.L_9:
        /*0008*/ 	.byte	0x04, 0x17
        /*000a*/ 	.short	(.L_11 - .L_10)
.L_10:
        /*000c*/ 	.word	0x00000000
        /*0010*/ 	.short	0x0002
        /*0012*/ 	.short	0x0010
        /*0014*/ 	.byte	0x00, 0xf0, 0x11, 0x00


	//----- nvinfo : EIATTR_KPARAM_INFO
	.align		4
.L_11:
        /*0018*/ 	.byte	0x04, 0x17
        /*001a*/ 	.short	(.L_13 - .L_12)
.L_12:
        /*001c*/ 	.word	0x00000000
        /*0020*/ 	.short	0x0001
        /*0022*/ 	.short	0x0008
        /*0024*/ 	.byte	0x00, 0xf4, 0x21, 0x00


	//----- nvinfo : EIATTR_KPARAM_INFO
	.align		4
.L_13:
        /*0028*/ 	.byte	0x04, 0x17
        /*002a*/ 	.short	(.L_15 - .L_14)
.L_14:
        /*002c*/ 	.word	0x00000000
        /*0030*/ 	.short	0x0000
        /*0032*/ 	.short	0x0000
        /*0034*/ 	.byte	0x00, 0xf4, 0x21, 0x00


	//----- nvinfo : EIATTR_SPARSE_MMA_MASK
	.align		4
.L_15:
        /*0038*/ 	.byte	0x03, 0x50
        /*003a*/ 	.short	0x0000


	//----- nvinfo : EIATTR_MAXREG_COUNT
	.align		4
        /*003c*/ 	.byte	0x03, 0x1b
        /*003e*/ 	.short	0x00ff


	//----- nvinfo : EIATTR_EXIT_INSTR_OFFSETS
	.align		4
        /*0040*/ 	.byte	0x04, 0x1c
        /*0042*/ 	.short	(.L_17 - .L_16)


	//   ....[0]....
.L_16:
        /*0044*/ 	.word	0x00000be0


	//----- nvinfo : EIATTR_REQNTID
	.align		4
.L_17:
        /*0048*/ 	.byte	0x04, 0x10
        /*004a*/ 	.short	(.L_19 - .L_18)
.L_18:
        /*004c*/ 	.word	0x00000080
        /*0050*/ 	.word	0x00000001
        /*0054*/ 	.word	0x00000001


	//----- nvinfo : EIATTR_CBANK_PARAM_SIZE
	.align		4
.L_19:
        /*0058*/ 	.byte	0x03, 0x19
        /*005a*/ 	.short	0x0014


	//----- nvinfo : EIATTR_PARAM_CBANK
	.align		4
        /*005c*/ 	.byte	0x04, 0x0a
        /*005e*/ 	.short	(.L_21 - .L_20)
	.align		4
.L_20:
        /*0060*/ 	.word	index@(.nv.constant0.triton_poi_fused_avg_pool2d_0)
        /*0064*/ 	.short	0x0210
        /*0066*/ 	.short	0x0014


	//----- nvinfo : EIATTR_SW_WAR
	.align		4
.L_21:
        /*0068*/ 	.byte	0x04, 0x36
        /*006a*/ 	.short	(.L_23 - .L_22)
.L_22:
        /*006c*/ 	.word	0x00000008
.L_23:


//--------------------- .nv.callgraph             --------------------------
	.section	.nv.callgraph,"",@"SHT_CUDA_CALLGRAPH"
	.align	4
	.sectionentsize	8
	.align		4
        /*0000*/ 	.word	0x00000000
	.align		4
        /*0004*/ 	.word	0xffffffff
	.align		4
        /*0008*/ 	.word	0x00000000
	.align		4
        /*000c*/ 	.word	0xfffffffe
	.align		4
        /*0010*/ 	.word	0x00000000
	.align		4
        /*0014*/ 	.word	0xfffffffd
	.align		4
        /*0018*/ 	.word	0x00000000
	.align		4
        /*001c*/ 	.word	0xfffffffc


//--------------------- .text.triton_poi_fused_avg_pool2d_0 --------------------------
	.section	.text.triton_poi_fused_avg_pool2d_0,"ax",@progbits
	.align	128
        .global         triton_poi_fused_avg_pool2d_0
        .type           triton_poi_fused_avg_pool2d_0,@function
        .size           triton_poi_fused_avg_pool2d_0,(.L_x_1 - triton_poi_fused_avg_pool2d_0)
        .other          triton_poi_fused_avg_pool2d_0,@"STO_CUDA_ENTRY STV_DEFAULT"
triton_poi_fused_avg_pool2d_0:
.text.triton_poi_fused_avg_pool2d_0:
[----:B------:R-:W-:Y:S01]  /*0000*/  LDC R1, c[0x0][0x28] ;  /* 0x00000a00ff017b82 */ /* 0x000fe20000000800 */
[----:B------:R-:W1:Y:S07]  /*0010*/  S2R R0, SR_TID.X ;  /* 0x0000000000007919 */ /* 0x000e6e0000002100 */
[----:B------:R-:W2:Y:S01]  /*0020*/  LDC.64 R14, c[0x0][0x210] ;  /* 0x00008400ff0e7b82 */ /* 0x000ea20000000a00 */
[----:B------:R-:W-:Y:S01]  /*0030*/  ULDC.64 UR4, c[0x0][0x208] ;  /* 0x0000820000047ab9 */ /* 0x000fe20000000a00 */
[----:B------:R-:W3:Y:S01]  /*0040*/  S2R R3, SR_CTAID.X ;  /* 0x0000000000037919 */ /* 0x000ee20000002500 */
[----:B-1----:R-:W-:Y:S01]  /*0050*/  IMAD.SHL.U32 R0, R0, 0x2, RZ ;  /* 0x0000000200007824 */ /* 0x002fe200078e00ff */
[----:B---3--:R-:W-:-:S04]  /*0060*/  SHF.R.S32.HI R5, RZ, 0x17, R3 ;  /* 0x00000017ff057819 */ /* 0x008fc80000011403 */
[----:B------:R-:W-:Y:S02]  /*0070*/  LOP3.LUT R0, R0, 0xfe, RZ, 0xc0, !PT ;  /* 0x000000fe00007812 */ /* 0x000fe400078ec0ff */
[----:B------:R-:W-:-:S03]  /*0080*/  SGXT R5, R5, 0x1 ;  /* 0x000000010505781a */ /* 0x000fc60000000200 */
[----:B------:R-:W-:-:S05]  /*0090*/  IMAD R4, R3, 0x100, R0 ;  /* 0x0000010003047824 */ /* 0x000fca00078e0200 */
[----:B------:R-:W-:-:S04]  /*00a0*/  LEA.HI R0, R5, R4, RZ, 0x5 ;  /* 0x0000000405007211 */ /* 0x000fc800078f28ff */
[----:B------:R-:W-:Y:S02]  /*00b0*/  SHF.R.S32.HI R3, RZ, 0x5, R0 ;  /* 0x00000005ff037819 */ /* 0x000fe40000011400 */
[----:B------:R-:W-:Y:S02]  /*00c0*/  LOP3.LUT R7, R0, 0xffffffe0, RZ, 0xc0, !PT ;  /* 0xffffffe000077812 */ /* 0x000fe400078ec0ff */
[----:B------:R-:W-:-:S03]  /*00d0*/  LEA.HI R2, R3, R3, RZ, 0x5 ;  /* 0x0000000303027211 */ /* 0x000fc600078f28ff */
[----:B------:R-:W-:Y:S01]  /*00e0*/  IMAD.IADD R24, R4, 0x1, -R7 ;  /* 0x0000000104187824 */ /* 0x000fe200078e0a07 */
[----:B------:R-:W-:Y:S01]  /*00f0*/  LOP3.LUT R2, R2, 0xffffffe0, RZ, 0xc0, !PT ;  /* 0xffffffe002027812 */ /* 0x000fe200078ec0ff */
[----:B------:R-:W-:-:S03]  /*0100*/  IMAD.MOV.U32 R7, RZ, RZ, RZ ;  /* 0x000000ffff077224 */ /* 0x000fc600078e00ff */
[----:B------:R-:W-:Y:S01]  /*0110*/  IADD3 R27, R3, -R2, RZ ;  /* 0x80000002031b7210 */ /* 0x000fe20007ffe0ff */
[----:B------:R-:W-:-:S03]  /*0120*/  IMAD.SHL.U32 R3, R3, 0x80, RZ ;  /* 0x0000008003037824 */ /* 0x000fc600078e00ff */
[----:B------:R-:W-:Y:S02]  /*0130*/  ISETP.GT.AND P3, PT, R27, RZ, PT ;  /* 0x000000ff1b00720c */ /* 0x000fe40003f64270 */
[C---:B------:R-:W-:Y:S02]  /*0140*/  LEA R17, R24.reuse, R3, 0x1 ;  /* 0x0000000318117211 */ /* 0x040fe400078e08ff */
[C---:B------:R-:W-:Y:S02]  /*0150*/  ISETP.GT.AND P6, PT, R24.reuse, RZ, P3 ;  /* 0x000000ff1800720c */ /* 0x040fe40001fc4270 */
[----:B------:R-:W-:Y:S01]  /*0160*/  IADD3 R2, R4, 0x1, RZ ;  /* 0x0000000104027810 */ /* 0x000fe20007ffe0ff */
[----:B------:R-:W-:Y:S01]  /*0170*/  VIADD R11, R17, 0xffffffbf ;  /* 0xffffffbf110b7836 */ /* 0x000fe20000000000 */
[----:B------:R-:W-:Y:S02]  /*0180*/  ISETP.GT.AND P1, PT, R24, -0x1, P3 ;  /* 0xffffffff1800780c */ /* 0x000fe40001f24270 */
[----:B------:R-:W-:Y:S01]  /*0190*/  LEA.HI R5, R5, R2, RZ, 0x5 ;  /* 0x0000000205057211 */ /* 0x000fe200078f28ff */
[----:B--2---:R-:W-:Y:S01]  /*01a0*/  IMAD.WIDE R10, R11, 0x4, R14 ;  /* 0x000000040b0a7825 */ /* 0x004fe200078e020e */
[----:B------:R-:W-:-:S02]  /*01b0*/  IADD3 R19, R17, -0x40, RZ ;  /* 0xffffffc011137810 */ /* 0x000fc40007ffe0ff */
[----:B------:R-:W-:Y:S01]  /*01c0*/  LOP3.LUT R5, R5, 0xffffffe0, RZ, 0xc0, !PT ;  /* 0xffffffe005057812 */ /* 0x000fe200078ec0ff */
[----:B------:R-:W-:Y:S01]  /*01d0*/  VIADD R21, R17, 0xffffffc1 ;  /* 0xffffffc111157836 */ /* 0x000fe20000000000 */
[----:B------:R-:W-:Y:S01]  /*01e0*/  CS2R R12, SRZ ;  /* 0x00000000000c7805 */ /* 0x000fe2000001ff00 */
[----:B------:R1:W2:Y:S01]  /*01f0*/  @P6 LDG.E.EL R7, desc[UR4][R10.64] ;  /* 0x000000040a076981 */ /* 0x0002a2000c2e1900 */
[----:B------:R-:W-:Y:S02]  /*0200*/  IMAD.MOV.U32 R8, RZ, RZ, RZ ;  /* 0x000000ffff087224 */ /* 0x000fe400078e00ff */
[----:B------:R-:W-:-:S04]  /*0210*/  IMAD.WIDE R18, R19, 0x4, R14 ;  /* 0x0000000413127825 */ /* 0x000fc800078e020e */
[----:B------:R-:W-:Y:S01]  /*0220*/  IMAD.WIDE R20, R21, 0x4, R14 ;  /* 0x0000000415147825 */ /* 0x000fe200078e020e */
[----:B------:R3:W4:Y:S03]  /*0230*/  @P1 LDG.E.EL R8, desc[UR4][R18.64] ;  /* 0x0000000412081981 */ /* 0x000726000c2e1900 */
[----:B------:R-:W-:Y:S01]  /*0240*/  IMAD.IADD R2, R2, 0x1, -R5 ;  /* 0x0000000102027824 */ /* 0x000fe200078e0a05 */
[----:B------:R-:W5:Y:S01]  /*0250*/  @P1 LDG.E.EL R13, desc[UR4][R20.64] ;  /* 0x00000004140d1981 */ /* 0x000f62000c2e1900 */
[----:B------:R-:W-:Y:S01]  /*0260*/  HFMA2.MMA R0, -RZ, RZ, 0, 0 ;  /* 0x00000000ff007435 */ /* 0x000fe200000001ff */
[----:B------:R-:W-:Y:S02]  /*0270*/  IMAD.MOV.U32 R26, RZ, RZ, RZ ;  /* 0x000000ffff1a7224 */ /* 0x000fe400078e00ff */
[C---:B------:R-:W-:Y:S01]  /*0280*/  IMAD R29, R2.reuse, 0x2, R3 ;  /* 0x00000002021d7824 */ /* 0x040fe200078e0203 */
[----:B------:R-:W-:-:S02]  /*0290*/  ISETP.GT.AND P2, PT, R2, RZ, P3 ;  /* 0x000000ff0200720c */ /* 0x000fc40001f44270 */
[----:B------:R-:W-:Y:S01]  /*02a0*/  ISETP.GT.AND P4, PT, R2, -0x1, P3 ;  /* 0xffffffff0200780c */ /* 0x000fe20001f84270 */
[----:B------:R-:W-:Y:S01]  /*02b0*/  VIADD R5, R29, 0xffffffc0 ;  /* 0xffffffc01d057836 */ /* 0x000fe20000000000 */
[----:B-1----:R-:W-:-:S03]  /*02c0*/  IADD3 R11, R29, -0x41, RZ ;  /* 0xffffffbf1d0b7810 */ /* 0x002fc60007ffe0ff */
[----:B---3--:R-:W-:-:S04]  /*02d0*/  IMAD.WIDE R18, R5, 0x4, R14 ;  /* 0x0000000405127825 */ /* 0x008fc800078e020e */
[----:B------:R-:W-:-:S04]  /*02e0*/  IMAD.WIDE R10, R11, 0x4, R14 ;  /* 0x000000040b0a7825 */ /* 0x000fc800078e020e */
[----:B------:R-:W-:Y:S01]  /*02f0*/  VIADD R5, R29, 0xffffffc1 ;  /* 0xffffffc11d057836 */ /* 0x000fe20000000000 */
[----:B------:R1:W3:Y:S01]  /*0300*/  @P2 LDG.E.EL R26, desc[UR4][R10.64] ;  /* 0x000000040a1a2981 */ /* 0x0002e2000c2e1900 */
[----:B------:R-:W-:-:S03]  /*0310*/  IMAD.MOV.U32 R16, RZ, RZ, RZ ;  /* 0x000000ffff107224 */ /* 0x000fc600078e00ff */
[----:B------:R-:W3:Y:S01]  /*0320*/  @P4 LDG.E.EL R0, desc[UR4][R18.64] ;  /* 0x0000000412004981 */ /* 0x000ee2000c2e1900 */
[----:B-1----:R-:W-:-:S05]  /*0330*/  IMAD.WIDE R10, R5, 0x4, R14 ;  /* 0x00000004050a7825 */ /* 0x002fca00078e020e */
[----:B------:R1:W3:Y:S01]  /*0340*/  @P4 LDG.E.EL R16, desc[UR4][R10.64] ;  /* 0x000000040a104981 */ /* 0x0002e2000c2e1900 */
[----:B------:R-:W-:Y:S01]  /*0350*/  SHF.L.U32 R6, R24, 0x1, RZ ;  /* 0x0000000118067819 */ /* 0x000fe200000006ff */
[----:B------:R-:W-:Y:S01]  /*0360*/  IMAD.SHL.U32 R25, R2, 0x2, RZ ;  /* 0x0000000202197824 */ /* 0x000fe200078e00ff */
[C---:B------:R-:W-:Y:S02]  /*0370*/  ISETP.GT.AND P0, PT, R27.reuse, -0x1, PT ;  /* 0xffffffff1b00780c */ /* 0x040fe40003f04270 */
[----:B------:R-:W-:Y:S01]  /*0380*/  LOP3.LUT R5, R27, R24, RZ, 0xfc, !PT ;  /* 0x000000181b057212 */ /* 0x000fe200078efcff */
[----:B------:R-:W-:Y:S01]  /*0390*/  VIADD R23, R6, 0xffffffff ;  /* 0xffffffff06177836 */ /* 0x000fe20000000000 */
[----:B------:R-:W-:Y:S02]  /*03a0*/  ISETP.GT.AND P5, PT, R24, RZ, P0 ;  /* 0x000000ff1800720c */ /* 0x000fe400007a4270 */
[----:B------:R-:W-:Y:S01]  /*03b0*/  MOV R22, RZ ;  /* 0x000000ff00167202 */ /* 0x000fe20000000f00 */
[----:B------:R-:W-:Y:S01]  /*03c0*/  IMAD.IADD R21, R3, 0x1, R23 ;  /* 0x0000000103157824 */ /* 0x000fe200078e0217 */
[----:B-1----:R-:W-:Y:S01]  /*03d0*/  LOP3.LUT R11, R27, R2, RZ, 0xfc, !PT ;  /* 0x000000021b0b7212 */ /* 0x002fe200078efcff */
[----:B------:R-:W-:Y:S01]  /*03e0*/  IMAD.MOV.U32 R10, RZ, RZ, RZ ;  /* 0x000000ffff0a7224 */ /* 0x000fe200078e00ff */
[----:B------:R-:W-:Y:S01]  /*03f0*/  ISETP.GT.AND P0, PT, R2, RZ, P0 ;  /* 0x000000ff0200720c */ /* 0x000fe20000704270 */
[----:B------:R-:W-:-:S04]  /*0400*/  IMAD.WIDE R20, R21, 0x4, R14 ;  /* 0x0000000415147825 */ /* 0x000fc800078e020e */
[C---:B0-----:R-:W-:Y:S02]  /*0410*/  IMAD.WIDE R18, R17.reuse, 0x4, R14 ;  /* 0x0000000411127825 */ /* 0x041fe400078e020e */
[----:B------:R0:W3:Y:S02]  /*0420*/  @P5 LDG.E.EL R22, desc[UR4][R20.64] ;  /* 0x0000000414165981 */ /* 0x0000e4000c2e1900 */
[----:B------:R-:W-:Y:S01]  /*0430*/  VIADD R28, R17, 0x3f ;  /* 0x0000003f111c7836 */ /* 0x000fe20000000000 */
[----:B--2---:R-:W-:Y:S02]  /*0440*/  SEL R7, R7, RZ, P6 ;  /* 0x000000ff07077207 */ /* 0x004fe40003000000 */
[----:B------:R-:W-:Y:S01]  /*0450*/  ISETP.GT.AND P6, PT, R5, -0x1, PT ;  /* 0xffffffff0500780c */ /* 0x000fe20003fc4270 */
[----:B------:R-:W-:Y:S01]  /*0460*/  VIADD R5, R25, 0xffffffff ;  /* 0xffffffff19057836 */ /* 0x000fe20000000000 */
[----:B----4-:R-:W-:-:S04]  /*0470*/  SEL R8, R8, RZ, P1 ;  /* 0x000000ff08087207 */ /* 0x010fc80000800000 */
[----:B------:R-:W-:Y:S02]  /*0480*/  IADD3 R9, R5, R3, RZ ;  /* 0x0000000305097210 */ /* 0x000fe40007ffe0ff */
[----:B-----5:R-:W-:Y:S02]  /*0490*/  SEL R13, R13, RZ, P1 ;  /* 0x000000ff0d0d7207 */ /* 0x020fe40000800000 */
[----:B------:R-:W-:Y:S01]  /*04a0*/  ISETP.GT.AND P1, PT, R11, -0x1, PT ;  /* 0xffffffff0b00780c */ /* 0x000fe20003f24270 */
[----:B------:R-:W-:Y:S01]  /*04b0*/  HFMA2.MMA R11, -RZ, RZ, 0, 0 ;  /* 0x00000000ff0b7435 */ /* 0x000fe200000001ff */
[----:B0-----:R-:W-:Y:S01]  /*04c0*/  IMAD.WIDE R20, R9, 0x4, R14 ;  /* 0x0000000409147825 */ /* 0x001fe200078e020e */
[----:B------:R-:W2:Y:S03]  /*04d0*/  @P6 LDG.E.EL R12, desc[UR4][R18.64] ;  /* 0x00000004120c6981 */ /* 0x000ea6000c2e1900 */
[----:B------:R-:W-:Y:S01]  /*04e0*/  IMAD.MOV.U32 R3, RZ, RZ, RZ ;  /* 0x000000ffff037224 */ /* 0x000fe200078e00ff */
[----:B------:R0:W4:Y:S01]  /*04f0*/  @P6 LDG.E.EL R10, desc[UR4][R18.64+0x4] ;  /* 0x00000404120a6981 */ /* 0x000122000c2e1900 */
[----:B------:R-:W-:-:S02]  /*0500*/  IMAD.MOV.U32 R9, RZ, RZ, RZ ;  /* 0x000000ffff097224 */ /* 0x000fc400078e00ff */
[----:B------:R-:W-:Y:S02]  /*0510*/  FADD R7, R7, R8 ;  /* 0x0000000807077221 */ /* 0x000fe40000000000 */
[----:B------:R1:W5:Y:S01]  /*0520*/  @P0 LDG.E.EL R3, desc[UR4][R20.64] ;  /* 0x0000000414030981 */ /* 0x000362000c2e1900 */
[----:B0-----:R-:W-:Y:S01]  /*0530*/  IMAD.WIDE R18, R29, 0x4, R14 ;  /* 0x000000041d127825 */ /* 0x001fe200078e020e */
[----:B------:R-:W-:-:S04]  /*0540*/  MOV R8, RZ ;  /* 0x000000ff00087202 */ /* 0x000fc80000000f00 */
[----:B------:R-:W4:Y:S01]  /*0550*/  @P1 LDG.E.EL R11, desc[UR4][R18.64] ;  /* 0x00000004120b1981 */ /* 0x000f22000c2e1900 */
[----:B---3--:R-:W-:-:S03]  /*0560*/  SEL R0, R0, RZ, P4 ;  /* 0x000000ff00007207 */ /* 0x008fc60002000000 */
[----:B------:R0:W3:Y:S01]  /*0570*/  @P1 LDG.E.EL R9, desc[UR4][R18.64+0x4] ;  /* 0x0000040412091981 */ /* 0x0000e2000c2e1900 */
[----:B-1----:R-:W-:Y:S02]  /*0580*/  VIADD R21, R29, 0x3f ;  /* 0x0000003f1d157836 */ /* 0x002fe40000000000 */
[----:B------:R-:W-:Y:S01]  /*0590*/  FADD R13, R7, R13 ;  /* 0x0000000d070d7221 */ /* 0x000fe20000000000 */
[----:B------:R-:W-:Y:S02]  /*05a0*/  IMAD.MOV.U32 R7, RZ, RZ, RZ ;  /* 0x000000ffff077224 */ /* 0x000fe400078e00ff */
[--C-:B0-----:R-:W-:Y:S01]  /*05b0*/  IMAD.WIDE R18, R28, 0x4, R14.reuse ;  /* 0x000000041c127825 */ /* 0x101fe200078e020e */
[----:B------:R-:W-:Y:S02]  /*05c0*/  SEL R28, R26, RZ, P2 ;  /* 0x000000ff1a1c7207 */ /* 0x000fe40001000000 */
[----:B------:R-:W-:Y:S01]  /*05d0*/  IADD3 R26, R17, 0x40, RZ ;  /* 0x00000040111a7810 */ /* 0x000fe20007ffe0ff */
[----:B------:R-:W-:Y:S01]  /*05e0*/  IMAD.WIDE R20, R21, 0x4, R14 ;  /* 0x0000000415147825 */ /* 0x000fe200078e020e */
[----:B------:R-:W-:-:S03]  /*05f0*/  SEL R16, R16, RZ, P4 ;  /* 0x000000ff10107207 */ /* 0x000fc60002000000 */
[----:B------:R-:W-:Y:S01]  /*0600*/  FADD R28, R28, R0 ;  /* 0x000000001c1c7221 */ /* 0x000fe20000000000 */
[----:B------:R0:W3:Y:S01]  /*0610*/  @P5 LDG.E.EL R8, desc[UR4][R18.64] ;  /* 0x0000000412085981 */ /* 0x0000e2000c2e1900 */
[----:B------:R-:W-:-:S03]  /*0620*/  IMAD.MOV.U32 R0, RZ, RZ, RZ ;  /* 0x000000ffff007224 */ /* 0x000fc600078e00ff */
[----:B------:R1:W3:Y:S01]  /*0630*/  @P0 LDG.E.EL R7, desc[UR4][R20.64] ;  /* 0x0000000414070981 */ /* 0x0002e2000c2e1900 */
[----:B0-----:R-:W-:-:S04]  /*0640*/  IMAD.WIDE R18, R26, 0x4, R14 ;  /* 0x000000041a127825 */ /* 0x001fc800078e020e */
[----:B------:R-:W-:Y:S01]  /*0650*/  FADD R26, R28, R16 ;  /* 0x000000101c1a7221 */ /* 0x000fe20000000000 */
[----:B------:R-:W-:Y:S01]  /*0660*/  HFMA2.MMA R28, -RZ, RZ, 0, 0 ;  /* 0x00000000ff1c7435 */ /* 0x000fe200000001ff */
[----:B-1----:R-:W-:Y:S01]  /*0670*/  VIADD R21, R29, 0x40 ;  /* 0x000000401d157836 */ /* 0x002fe20000000000 */
[----:B------:R0:W3:Y:S01]  /*0680*/  @P6 LDG.E.EL R0, desc[UR4][R18.64] ;  /* 0x0000000412006981 */ /* 0x0000e2000c2e1900 */
[----:B------:R-:W-:Y:S02]  /*0690*/  VIADD R17, R17, 0x41 ;  /* 0x0000004111117836 */ /* 0x000fe40000000000 */
[----:B------:R-:W-:-:S04]  /*06a0*/  IMAD.WIDE R20, R21, 0x4, R14 ;  /* 0x0000000415147825 */ /* 0x000fc800078e020e */
[----:B------:R-:W-:Y:S01]  /*06b0*/  VIADD R29, R29, 0x41 ;  /* 0x000000411d1d7836 */ /* 0x000fe20000000000 */
[----:B------:R1:W3:Y:S01]  /*06c0*/  @P1 LDG.E.EL R28, desc[UR4][R20.64] ;  /* 0x00000004141c1981 */ /* 0x0002e2000c2e1900 */
[----:B------:R-:W-:Y:S01]  /*06d0*/  IMAD.WIDE R16, R17, 0x4, R14 ;  /* 0x0000000411107825 */ /* 0x000fe200078e020e */
[----:B0-----:R-:W-:-:S03]  /*06e0*/  CS2R R18, SRZ ;  /* 0x0000000000127805 */ /* 0x001fc6000001ff00 */
[----:B------:R-:W-:-:S03]  /*06f0*/  IMAD.WIDE R14, R29, 0x4, R14 ;  /* 0x000000041d0e7825 */ /* 0x000fc600078e020e */
[----:B------:R0:W3:Y:S04]  /*0700*/  @P6 LDG.E.EL R19, desc[UR4][R16.64] ;  /* 0x0000000410136981 */ /* 0x0000e8000c2e1900 */
[----:B------:R0:W3:Y:S01]  /*0710*/  @P1 LDG.E.EL R18, desc[UR4][R14.64] ;  /* 0x000000040e121981 */ /* 0x0000e2000c2e1900 */
[----:B------:R-:W-:Y:S02]  /*0720*/  ISETP.GE.AND P4, PT, R24, 0x1f, PT ;  /* 0x0000001f1800780c */ /* 0x000fe40003f86270 */
[----:B-1----:R-:W-:Y:S01]  /*0730*/  IADD3 R21, R6, 0x2, RZ ;  /* 0x0000000206157810 */ /* 0x002fe20007ffe0ff */
[----:B0-----:R-:W-:-:S03]  /*0740*/  IMAD.SHL.U32 R16, R27, 0x2, RZ ;  /* 0x000000021b107824 */ /* 0x001fc600078e00ff */
[----:B------:R-:W-:Y:S02]  /*0750*/  SEL R21, R21, RZ, !P4 ;  /* 0x000000ff15157207 */ /* 0x000fe40006000000 */
[C---:B------:R-:W-:Y:S01]  /*0760*/  ISETP.GT.AND P4, PT, R27.reuse, 0x1e, PT ;  /* 0x0000001e1b00780c */ /* 0x040fe20003f84270 */
[----:B------:R-:W-:Y:S01]  /*0770*/  VIADD R14, R16, 0x2 ;  /* 0x00000002100e7836 */ /* 0x000fe20000000000 */
[----:B------:R-:W-:Y:S02]  /*0780*/  ISETP.GT.AND P2, PT, R24, 0x1e, PT ;  /* 0x0000001e1800780c */ /* 0x000fe40003f44270 */
[----:B------:R-:W-:Y:S02]  /*0790*/  SEL R15, RZ, 0x40, !P4 ;  /* 0x00000040ff0f7807 */ /* 0x000fe40006000000 */
[----:B------:R-:W-:Y:S02]  /*07a0*/  ISETP.GE.AND P4, PT, R27, 0x1f, PT ;  /* 0x0000001f1b00780c */ /* 0x000fe40003f86270 */
[----:B------:R-:W-:-:S02]  /*07b0*/  SEL R6, RZ, 0x40, !P2 ;  /* 0x00000040ff067807 */ /* 0x000fc40005000000 */
[----:B------:R-:W-:Y:S02]  /*07c0*/  SEL R14, R14, RZ, !P4 ;  /* 0x000000ff0e0e7207 */ /* 0x000fe40006000000 */
[----:B------:R-:W-:Y:S01]  /*07d0*/  IADD3 R16, R16, -0x1, RZ ;  /* 0xffffffff10107810 */ /* 0x000fe20007ffe0ff */
[----:B------:R-:W-:Y:S01]  /*07e0*/  VIADD R25, R25, 0x2 ;  /* 0x0000000219197836 */ /* 0x000fe20000000000 */
[C---:B------:R-:W-:Y:S02]  /*07f0*/  ISETP.GT.AND P2, PT, R2.reuse, 0x1e, PT ;  /* 0x0000001e0200780c */ /* 0x040fe40003f44270 */
[----:B------:R-:W-:Y:S02]  /*0800*/  ISETP.GE.AND P4, PT, R2, 0x1f, PT ;  /* 0x0000001f0200780c */ /* 0x000fe40003f86270 */
[----:B------:R-:W-:Y:S02]  /*0810*/  IADD3 R15, R15, R14, RZ ;  /* 0x0000000e0f0f7210 */ /* 0x000fe40007ffe0ff */
[----:B------:R-:W-:-:S02]  /*0820*/  SEL R16, R16, RZ, P3 ;  /* 0x000000ff10107207 */ /* 0x000fc40001800000 */
[----:B------:R-:W-:Y:S02]  /*0830*/  SEL R20, RZ, 0x40, !P2 ;  /* 0x00000040ff147807 */ /* 0x000fe40005000000 */
[----:B------:R-:W-:Y:S02]  /*0840*/  ISETP.GT.AND P2, PT, R24, RZ, PT ;  /* 0x000000ff1800720c */ /* 0x000fe40003f44270 */
[----:B------:R-:W-:Y:S01]  /*0850*/  SEL R25, R25, RZ, !P4 ;  /* 0x000000ff19197207 */ /* 0x000fe20006000000 */
[----:B------:R-:W-:Y:S01]  /*0860*/  IMAD.IADD R21, R6, 0x1, R21 ;  /* 0x0000000106157824 */ /* 0x000fe200078e0215 */
[----:B------:R-:W-:Y:S02]  /*0870*/  IADD3 R14, -R16, R15, RZ ;  /* 0x0000000f100e7210 */ /* 0x000fe40007ffe1ff */
[----:B------:R-:W-:Y:S01]  /*0880*/  SEL R23, R23, RZ, P2 ;  /* 0x000000ff17177207 */ /* 0x000fe20001000000 */
[----:B------:R-:W-:Y:S01]  /*0890*/  IMAD.IADD R20, R20, 0x1, R25 ;  /* 0x0000000114147824 */ /* 0x000fe200078e0219 */
[----:B------:R-:W-:Y:S01]  /*08a0*/  ISETP.GT.AND P2, PT, R2, RZ, PT ;  /* 0x000000ff0200720c */ /* 0x000fe20003f44270 */
[-C--:B------:R-:W-:Y:S01]  /*08b0*/  IMAD R21, R21, R14.reuse, RZ ;  /* 0x0000000e15157224 */ /* 0x080fe200078e02ff */
[----:B------:R-:W-:Y:S01]  /*08c0*/  IADD3 R6, R16, -R15, RZ ;  /* 0x8000000f10067210 */ /* 0x000fe20007ffe0ff */
[----:B------:R-:W-:Y:S01]  /*08d0*/  IMAD R20, R20, R14, RZ ;  /* 0x0000000e14147224 */ /* 0x000fe200078e02ff */
[----:B------:R-:W-:-:S03]  /*08e0*/  SEL R15, R5, RZ, P2 ;  /* 0x000000ff050f7207 */ /* 0x000fc60001000000 */
[-C--:B------:R-:W-:Y:S01]  /*08f0*/  IMAD R21, R23, R6.reuse, R21 ;  /* 0x0000000617157224 */ /* 0x080fe200078e0215 */
[----:B------:R-:W-:Y:S01]  /*0900*/  SEL R22, R22, RZ, P5 ;  /* 0x000000ff16167207 */ /* 0x000fe20002800000 */
[----:B------:R-:W-:-:S03]  /*0910*/  IMAD R6, R15, R6, R20 ;  /* 0x000000060f067224 */ /* 0x000fc600078e0214 */
[----:B------:R-:W-:Y:S01]  /*0920*/  I2FP.F32.S32 R5, R21 ;  /* 0x0000001500057245 */ /* 0x000fe20000201400 */
[----:B------:R-:W-:Y:S01]  /*0930*/  FADD R13, R13, R22 ;  /* 0x000000160d0d7221 */ /* 0x000fe20000000000 */
[----:B------:R-:W-:Y:S02]  /*0940*/  I2FP.F32.S32 R6, R6 ;  /* 0x0000000600067245 */ /* 0x000fe40000201400 */
[C---:B------:R-:W-:Y:S02]  /*0950*/  FSETP.GT.AND P4, PT, |R5|.reuse, 8.50705917302346158658e+37, PT ;  /* 0x7e8000000500780b */ /* 0x040fe40003f84200 */
[----:B------:R-:W-:Y:S02]  /*0960*/  FSETP.GT.AND P3, PT, |R6|, 8.50705917302346158658e+37, PT ;  /* 0x7e8000000600780b */ /* 0x000fe40003f64200 */
[----:B------:R-:W-:-:S09]  /*0970*/  FSETP.GEU.AND P2, PT, |R5|, 1.175494350822287508e-38, PT ;  /* 0x008000000500780b */ /* 0x000fd20003f4e200 */
[----:B------:R-:W-:-:S04]  /*0980*/  @P4 FMUL R5, R5, 0.25 ;  /* 0x3e80000005054820 */ /* 0x000fc80000400000 */
[----:B------:R-:W-:-:S06]  /*0990*/  @!P2 FMUL R5, R5, 16777216 ;  /* 0x4b8000000505a820 */ /* 0x000fcc0000400000 */
[----:B------:R-:W0:Y:S01]  /*09a0*/  MUFU.RCP R5, R5 ;  /* 0x0000000500057308 */ /* 0x000e220000001000 */
[----:B--2---:R-:W-:Y:S02]  /*09b0*/  SEL R12, R12, RZ, P6 ;  /* 0x000000ff0c0c7207 */ /* 0x004fe40003000000 */
[----:B-----5:R-:W-:-:S03]  /*09c0*/  SEL R3, R3, RZ, P0 ;  /* 0x000000ff03037207 */ /* 0x020fc60000000000 */
[----:B------:R-:W-:Y:S02]  /*09d0*/  FADD R12, R13, R12 ;  /* 0x0000000c0d0c7221 */ /* 0x000fe40000000000 */
[----:B------:R-:W-:Y:S01]  /*09e0*/  FADD R26, R26, R3 ;  /* 0x000000031a1a7221 */ /* 0x000fe20000000000 */
[----:B----4-:R-:W-:Y:S02]  /*09f0*/  SEL R3, R10, RZ, P6 ;  /* 0x000000ff0a037207 */ /* 0x010fe40003000000 */
[----:B------:R-:W-:-:S03]  /*0a00*/  SEL R11, R11, RZ, P1 ;  /* 0x000000ff0b0b7207 */ /* 0x000fc60000800000 */
[----:B------:R-:W-:Y:S01]  /*0a10*/  FADD R3, R12, R3 ;  /* 0x000000030c037221 */ /* 0x000fe20000000000 */
[----:B---3--:R-:W-:Y:S01]  /*0a20*/  SEL R9, R9, RZ, P1 ;  /* 0x000000ff09097207 */ /* 0x008fe20000800000 */
[----:B------:R-:W-:-:S04]  /*0a30*/  FADD R26, R26, R11 ;  /* 0x0000000b1a1a7221 */ /* 0x000fc80000000000 */
[----:B------:R-:W-:Y:S01]  /*0a40*/  FADD R26, R26, R9 ;  /* 0x000000091a1a7221 */ /* 0x000fe20000000000 */
[----:B------:R-:W-:Y:S02]  /*0a50*/  SEL R8, R8, RZ, P5 ;  /* 0x000000ff08087207 */ /* 0x000fe40002800000 */
[C---:B------:R-:W-:Y:S02]  /*0a60*/  FSETP.GEU.AND P5, PT, |R6|.reuse, 1.175494350822287508e-38, PT ;  /* 0x008000000600780b */ /* 0x040fe40003fae200 */
[----:B------:R-:W-:Y:S01]  /*0a70*/  SEL R7, R7, RZ, P0 ;  /* 0x000000ff07077207 */ /* 0x000fe20000000000 */
[----:B------:R-:W-:Y:S02]  /*0a80*/  FADD R8, R3, R8 ;  /* 0x0000000803087221 */ /* 0x000fe40000000000 */
[----:B------:R-:W1:Y:S01]  /*0a90*/  LDC.64 R2, c[0x0][0x218] ;  /* 0x00008600ff027b82 */ /* 0x000e620000000a00 */
[----:B------:R-:W-:Y:S01]  /*0aa0*/  @P3 FMUL R6, R6, 0.25 ;  /* 0x3e80000006063820 */ /* 0x000fe20000400000 */
[----:B------:R-:W-:Y:S01]  /*0ab0*/  FADD R7, R26, R7 ;  /* 0x000000071a077221 */ /* 0x000fe20000000000 */
[----:B------:R-:W-:-:S05]  /*0ac0*/  SEL R9, R0, RZ, P6 ;  /* 0x000000ff00097207 */ /* 0x000fca0003000000 */
[----:B------:R-:W-:Y:S01]  /*0ad0*/  @!P5 FMUL R6, R6, 16777216 ;  /* 0x4b8000000606d820 */ /* 0x000fe20000400000 */
[----:B------:R-:W-:Y:S01]  /*0ae0*/  SEL R28, R28, RZ, P1 ;  /* 0x000000ff1c1c7207 */ /* 0x000fe20000800000 */
[----:B------:R-:W-:-:S04]  /*0af0*/  FADD R8, R8, R9 ;  /* 0x0000000908087221 */ /* 0x000fc80000000000 */
[----:B------:R-:W-:Y:S01]  /*0b00*/  FADD R9, R7, R28 ;  /* 0x0000001c07097221 */ /* 0x000fe20000000000 */
[----:B------:R-:W-:Y:S01]  /*0b10*/  SEL R19, R19, RZ, P6 ;  /* 0x000000ff13137207 */ /* 0x000fe20003000000 */
[----:B------:R-:W2:Y:S01]  /*0b20*/  MUFU.RCP R7, R6 ;  /* 0x0000000600077308 */ /* 0x000ea20000001000 */
[----:B------:R-:W-:-:S03]  /*0b30*/  SEL R18, R18, RZ, P1 ;  /* 0x000000ff12127207 */ /* 0x000fc60000800000 */
[----:B------:R-:W-:Y:S02]  /*0b40*/  FADD R0, R8, R19 ;  /* 0x0000001308007221 */ /* 0x000fe40000000000 */
[----:B------:R-:W-:Y:S02]  /*0b50*/  FADD R18, R9, R18 ;  /* 0x0000001209127221 */ /* 0x000fe40000000000 */
[----:B------:R-:W-:Y:S02]  /*0b60*/  @P4 FMUL R0, R0, 0.25 ;  /* 0x3e80000000004820 */ /* 0x000fe40000400000 */
[----:B------:R-:W-:Y:S02]  /*0b70*/  @P3 FMUL R18, R18, 0.25 ;  /* 0x3e80000012123820 */ /* 0x000fe40000400000 */
[----:B------:R-:W-:Y:S01]  /*0b80*/  @!P2 FMUL R0, R0, 16777216 ;  /* 0x4b8000000000a820 */ /* 0x000fe20000400000 */
[----:B-1----:R-:W-:-:S04]  /*0b90*/  IMAD.WIDE R2, R4, 0x4, R2 ;  /* 0x0000000404027825 */ /* 0x002fc800078e0202 */
[----:B------:R-:W-:Y:S01]  /*0ba0*/  @!P5 FMUL R18, R18, 16777216 ;  /* 0x4b8000001212d820 */ /* 0x000fe20000400000 */
[----:B0-----:R-:W-:-:S03]  /*0bb0*/  FMUL R4, R5, R0 ;  /* 0x0000000005047220 */ /* 0x001fc60000400000 */
[----:B--2---:R-:W-:-:S05]  /*0bc0*/  FMUL R5, R7, R18 ;  /* 0x0000001207057220 */ /* 0x004fca0000400000 */
[----:B------:R-:W-:Y:S01]  /*0bd0*/  STG.E.64 desc[UR4][R2.64], R4 ;  /* 0x0000000402007986 */ /* 0x000fe2000c101b04 */
[----:B------:R-:W-:Y:S05]  /*0be0*/  EXIT ;  /* 0x000000000000794d */ /* 0x000fea0003800000 */
.L_x_0:
[----:B------:R-:W-:-:S00]  /*0bf0*/  BRA `(.L_x_0) ;  /* 0xfffffffc00fc7947 */ /* 0x000fc0000383ffff */
[----:B------:R-:W-:-:S00]  /*0c00*/  NOP ;  /* 0x0000000000007918 */ /* 0x000fc00000000000 */
[----:B------:R-:W-:-:S00]  /*0c10*/  NOP ;  /* 0x0000000000007918 */ /* 0x000fc00000000000 */
[----:B------:R-:W-:-:S00]  /*0c20*/  NOP ;  /* 0x0000000000007918 */ /* 0x000fc00000000000 */
[----:B------:R-:W-:-:S00]  /*0c30*/  NOP ;  /* 0x0000000000007918 */ /* 0x000fc00000000000 */
[----:B------:R-:W-:-:S00]  /*0c40*/  NOP ;  /* 0x0000000000007918 */ /* 0x000fc00000000000 */
[----:B------:R-:W-:-:S00]  /*0c50*/  NOP ;  /* 0x0000000000007918 */ /* 0x000fc00000000000 */
[----:B------:R-:W-:-:S00]  /*0c60*/  NOP ;  /* 0x0000000000007918 */ /* 0x000fc00000000000 */
[----:B------:R-:W-:-:S00]  /*0c70*/  NOP ;  /* 0x0000000000007918 */ /* 0x000fc00000000000 */
.L_x_1:


//--------------------- .nv.constant0.triton_poi_fused_avg_pool2d_0 --------------------------
	.section	.nv.constant0.triton_poi_fused_avg_pool2d_0,"a",@progbits
	.sectionflags	@""
	.align	4
.nv.constant0.triton_poi_fused_avg_pool2d_0:
	.zero		548
